	.headerflags	@"EF_CUDA_TEXMODE_UNIFIED EF_CUDA_64BIT_ADDRESS EF_CUDA_ACCELERATORS EF_CUDA_SM90 EF_CUDA_VIRTUAL_SM(EF_CUDA_SM90)"
	.elftype	@"ET_EXEC"


//--------------------- .nv.info                  --------------------------
	.section	.nv.info,"",@"SHT_CUDA_INFO"
	.align	4


	//----- nvinfo : EIATTR_REGCOUNT
	.align		4
        /*0000*/ 	.byte	0x04, 0x2f
        /*0002*/ 	.short	(.L_1 - .L_0)
	.align		4
.L_0:
        /*0004*/ 	.word	index@(triton_poi_fused_avg_pool2d_16)
        /*0008*/ 	.word	0x00000010


	//----- nvinfo : EIATTR_MIN_STACK_SIZE
	.align		4
.L_1:
        /*000c*/ 	.byte	0x04, 0x12
        /*000e*/ 	.short	(.L_3 - .L_2)
	.align		4
.L_2:
        /*0010*/ 	.word	index@(triton_poi_fused_avg_pool2d_16)
        /*0014*/ 	.word	0x00000000


	//----- nvinfo : EIATTR_FRAME_SIZE
	.align		4
.L_3:
        /*0018*/ 	.byte	0x04, 0x11
        /*001a*/ 	.short	(.L_5 - .L_4)
	.align		4
.L_4:
        /*001c*/ 	.word	index@(triton_poi_fused_avg_pool2d_16)
        /*0020*/ 	.word	0x00000000


	//----- nvinfo : EIATTR_MIN_STACK_SIZE
	.align		4
.L_5:
        /*0024*/ 	.byte	0x04, 0x12
        /*0026*/ 	.short	(.L_7 - .L_6)
	.align		4
.L_6:
        /*0028*/ 	.word	index@(triton_poi_fused_avg_pool2d_16)
        /*002c*/ 	.word	0x00000000
.L_7:


//--------------------- .nv.info.triton_poi_fused_avg_pool2d_16 --------------------------
	.section	.nv.info.triton_poi_fused_avg_pool2d_16,"",@"SHT_CUDA_INFO"
	.sectionflags	@""
	.align	4


	//----- nvinfo : EIATTR_CUDA_API_VERSION
	.align		4
        /*0000*/ 	.byte	0x04, 0x37
        /*0002*/ 	.short	(.L_9 - .L_8)
.L_8:
        /*0004*/ 	.word	0x0000007c


	//----- nvinfo : EIATTR_KPARAM_INFO
	.align		4
.L_9:
        /*0008*/ 	.byte	0x04, 0x17
        /*000a*/ 	.short	(.L_11 - .L_10)
.L_10:
        /*000c*/ 	.word	0x00000000
        /*0010*/ 	.short	0x0002
        /*0012*/ 	.short	0x0010
        /*0014*/ 	.byte	0x00, 0xf0, 0x11, 0x00


	//----- nvinfo : EIATTR_KPARAM_INFO
	.align		4
.L_11:
        /*0018*/ 	.byte	0x04, 0x17
        /*001a*/ 	.short	(.L_13 - .L_12)
.L_12:
        /*001c*/ 	.word	0x00000000
        /*0020*/ 	.short	0x0001
        /*0022*/ 	.short	0x0008
        /*0024*/ 	.byte	0x00, 0xf4, 0x21, 0x00


	//----- nvinfo : EIATTR_KPARAM_INFO
	.align		4
.L_13:
        /*0028*/ 	.byte	0x04, 0x17
        /*002a*/ 	.short	(.L_15 - .L_14)
.L_14:
        /*002c*/ 	.word	0x00000000
        /*0030*/ 	.short	0x0000
        /*0032*/ 	.short	0x0000
        /*0034*/ 	.byte	0x00, 0xf4, 0x21, 0x00


	//----- nvinfo : EIATTR_SPARSE_MMA_MASK
	.align		4
.L_15:
        /*0038*/ 	.byte	0x03, 0x50
        /*003a*/ 	.short	0x0000


	//----- nvinfo : EIATTR_MAXREG_COUNT
	.align		4
        /*003c*/ 	.byte	0x03, 0x1b
        /*003e*/ 	.short	0x00ff


	//----- nvinfo : EIATTR_EXIT_INSTR_OFFSETS
	.align		4
        /*0040*/ 	.byte	0x04, 0x1c
        /*0042*/ 	.short	(.L_17 - .L_16)


	//   ....[0]....
.L_16:
        /*0044*/ 	.word	0x00000200


	//   ....[1]....
        /*0048*/ 	.word	0x00000240


	//----- nvinfo : EIATTR_REQNTID
	.align		4
.L_17:
        /*004c*/ 	.byte	0x04, 0x10
        /*004e*/ 	.short	(.L_19 - .L_18)
.L_18:
        /*0050*/ 	.word	0x00000080
        /*0054*/ 	.word	0x00000001
        /*0058*/ 	.word	0x00000001


	//----- nvinfo : EIATTR_CBANK_PARAM_SIZE
	.align		4
.L_19:
        /*005c*/ 	.byte	0x03, 0x19
        /*005e*/ 	.short	0x0014


	//----- nvinfo : EIATTR_PARAM_CBANK
	.align		4
        /*0060*/ 	.byte	0x04, 0x0a
        /*0062*/ 	.short	(.L_21 - .L_20)
	.align		4
.L_20:
        /*0064*/ 	.word	index@(.nv.constant0.triton_poi_fused_avg_pool2d_16)
        /*0068*/ 	.short	0x0210
        /*006a*/ 	.short	0x0014


	//----- nvinfo : EIATTR_SW_WAR
	.align		4
.L_21:
        /*006c*/ 	.byte	0x04, 0x36
        /*006e*/ 	.short	(.L_23 - .L_22)
.L_22:
        /*0070*/ 	.word	0x00000008
.L_23:


//--------------------- .nv.callgraph             --------------------------
	.section	.nv.callgraph,"",@"SHT_CUDA_CALLGRAPH"
	.align	4
	.sectionentsize	8
	.align		4
        /*0000*/ 	.word	0x00000000
	.align		4
        /*0004*/ 	.word	0xffffffff
	.align		4
        /*0008*/ 	.word	0x00000000
	.align		4
        /*000c*/ 	.word	0xfffffffe
	.align		4
        /*0010*/ 	.word	0x00000000
	.align		4
        /*0014*/ 	.word	0xfffffffd
	.align		4
        /*0018*/ 	.word	0x00000000
	.align		4
        /*001c*/ 	.word	0xfffffffc


//--------------------- .text.triton_poi_fused_avg_pool2d_16 --------------------------
	.section	.text.triton_poi_fused_avg_pool2d_16,"ax",@progbits
	.align	128
        .global         triton_poi_fused_avg_pool2d_16
        .type           triton_poi_fused_avg_pool2d_16,@function
        .size           triton_poi_fused_avg_pool2d_16,(.L_x_1 - triton_poi_fused_avg_pool2d_16)
        .other          triton_poi_fused_avg_pool2d_16,@"STO_CUDA_ENTRY STV_DEFAULT"
triton_poi_fused_avg_pool2d_16:
.text.triton_poi_fused_avg_pool2d_16:
[----:B------:R-:W0:Y:S02]  /*0000*/  LDC R1, c[0x0][0x28] ;  /* 0x00000a00ff017b82 */ /* 0x000e240000000800 */
[----:B------:R-:W1:Y:S01]  /*0010*/  S2R R0, SR_TID.X ;  /* 0x0000000000007919 */ /* 0x000e620000002100 */
[----:B------:R-:W2:Y:S01]  /*0020*/  LDC.64 R4, c[0x0][0x210] ;  /* 0x00008400ff047b82 */ /* 0x000ea20000000a00 */
[----:B------:R-:W-:Y:S02]  /*0030*/  CS2R R8, SRZ ;  /* 0x0000000000087805 */ /* 0x000fe4000001ff00 */
[----:B------:R-:W-:Y:S01]  /*0040*/  MOV R6, RZ ;  /* 0x000000ff00067202 */ /* 0x000fe20000000f00 */
[----:B------:R-:W3:Y:S01]  /*0050*/  S2R R7, SR_CTAID.X ;  /* 0x0000000000077919 */ /* 0x000ee20000002500 */
[----:B------:R-:W-:Y:S01]  /*0060*/  CS2R R10, SRZ ;  /* 0x00000000000a7805 */ /* 0x000fe2000001ff00 */
[----:B------:R-:W-:Y:S01]  /*0070*/  ULDC.64 UR4, c[0x0][0x208] ;  /* 0x0000820000047ab9 */ /* 0x000fe20000000a00 */
[----:B-1----:R-:W-:-:S04]  /*0080*/  SHF.L.U32 R0, R0, 0x1, RZ ;  /* 0x0000000100007819 */ /* 0x002fc800000006ff */
[----:B------:R-:W-:-:S04]  /*0090*/  LOP3.LUT R0, R0, 0xfe, RZ, 0xc0, !PT ;  /* 0x000000fe00007812 */ /* 0x000fc800078ec0ff */
[----:B---3--:R-:W-:Y:S01]  /*00a0*/  LEA R7, R7, R0, 0x8 ;  /* 0x0000000007077211 */ /* 0x008fe200078e40ff */
[----:B------:R-:W-:-:S03]  /*00b0*/  HFMA2.MMA R0, -RZ, RZ, 0, 0 ;  /* 0x00000000ff007435 */ /* 0x000fc600000001ff */
[C---:B------:R-:W-:Y:S02]  /*00c0*/  ISETP.GE.AND P0, PT, R7.reuse, 0x200, PT ;  /* 0x000002000700780c */ /* 0x040fe40003f06270 */
[----:B------:R-:W-:-:S05]  /*00d0*/  SHF.L.U32 R3, R7, 0x2, RZ ;  /* 0x0000000207037819 */ /* 0x000fca00000006ff */
[----:B--2---:R-:W-:Y:S01]  /*00e0*/  IMAD.WIDE R4, R3, 0x4, R4 ;  /* 0x0000000403047825 */ /* 0x004fe200078e0204 */
[----:B------:R-:W-:Y:S01]  /*00f0*/  CS2R R12, SRZ ;  /* 0x00000000000c7805 */ /* 0x000fe2000001ff00 */
[----:B------:R-:W1:Y:S04]  /*0100*/  LDC.64 R2, c[0x0][0x218] ;  /* 0x00008600ff027b82 */ /* 0x000e680000000a00 */
[----:B------:R-:W2:Y:S04]  /*0110*/  @!P0 LDG.E.EL R0, desc[UR4][R4.64] ;  /* 0x0000000404008981 */ /* 0x000ea8000c2e1900 */
[----:B------:R-:W2:Y:S04]  /*0120*/  @!P0 LDG.E.EL R9, desc[UR4][R4.64+0x4] ;  /* 0x0000040404098981 */ /* 0x000ea8000c2e1900 */
[----:B------:R-:W3:Y:S04]  /*0130*/  @!P0 LDG.E.EL R6, desc[UR4][R4.64+0x10] ;  /* 0x0000100404068981 */ /* 0x000ee8000c2e1900 */
[----:B------:R-:W3:Y:S04]  /*0140*/  @!P0 LDG.E.EL R11, desc[UR4][R4.64+0x14] ;  /* 0x00001404040b8981 */ /* 0x000ee8000c2e1900 */
[----:B------:R-:W4:Y:S04]  /*0150*/  @!P0 LDG.E.EL R8, desc[UR4][R4.64+0x8] ;  /* 0x0000080404088981 */ /* 0x000f28000c2e1900 */
[----:B------:R-:W5:Y:S04]  /*0160*/  @!P0 LDG.E.EL R10, desc[UR4][R4.64+0x18] ;  /* 0x00001804040a8981 */ /* 0x000f68000c2e1900 */
[----:B------:R-:W5:Y:S04]  /*0170*/  @!P0 LDG.E.EL R12, desc[UR4][R4.64+0xc] ;  /* 0x00000c04040c8981 */ /* 0x000f68000c2e1900 */
[----:B------:R-:W5:Y:S01]  /*0180*/  @!P0 LDG.E.EL R13, desc[UR4][R4.64+0x1c] ;  /* 0x00001c04040d8981 */ /* 0x000f62000c2e1900 */
[----:B-1----:R-:W-:-:S04]  /*0190*/  IMAD.WIDE R2, R7, 0x4, R2 ;  /* 0x0000000407027825 */ /* 0x002fc800078e0202 */
[----:B--2---:R-:W-:Y:S01]  /*01a0*/  FADD R9, R9, R0 ;  /* 0x0000000009097221 */ /* 0x004fe20000000000 */
[----:B---3--:R-:W-:-:S03]  /*01b0*/  FADD R11, R11, R6 ;  /* 0x000000060b0b7221 */ /* 0x008fc60000000000 */
[----:B----4-:R-:W-:Y:S01]  /*01c0*/  FADD R9, R9, R8 ;  /* 0x0000000809097221 */ /* 0x010fe20000000000 */
[----:B-----5:R-:W-:-:S03]  /*01d0*/  FADD R10, R11, R10 ;  /* 0x0000000a0b0a7221 */ /* 0x020fc60000000000 */
[----:B------:R-:W-:Y:S01]  /*01e0*/  FADD R9, R9, R12 ;  /* 0x0000000c09097221 */ /* 0x000fe20000000000 */
[----:B------:R-:W-:Y:S01]  /*01f0*/  FADD R10, R10, R13 ;  /* 0x0000000d0a0a7221 */ /* 0x000fe20000000000 */
[----:B------:R-:W-:Y:S06]  /*0200*/  @P0 EXIT ;  /* 0x000000000000094d */ /* 0x000fec0003800000 */
[----:B------:R-:W-:Y:S01]  /*0210*/  FMUL R4, R9, 0.25 ;  /* 0x3e80000009047820 */ /* 0x000fe20000400000 */
[----:B------:R-:W-:-:S05]  /*0220*/  FMUL R5, R10, 0.25 ;  /* 0x3e8000000a057820 */ /* 0x000fca0000400000 */
[----:B------:R-:W-:Y:S01]  /*0230*/  STG.E.64 desc[UR4][R2.64], R4 ;  /* 0x0000000402007986 */ /* 0x000fe2000c101b04 */
[----:B------:R-:W-:Y:S05]  /*0240*/  EXIT ;  /* 0x000000000000794d */ /* 0x000fea0003800000 */
.L_x_0:
[----:B------:R-:W-:-:S00]  /*0250*/  BRA `(.L_x_0) ;  /* 0xfffffffc00fc7947 */ /* 0x000fc0000383ffff */
[----:B------:R-:W-:-:S00]  /*0260*/  NOP ;  /* 0x0000000000007918 */ /* 0x000fc00000000000 */
        /* <DEDUP_REMOVED lines=9> */
.L_x_1:


//--------------------- .nv.constant0.triton_poi_fused_avg_pool2d_16 --------------------------
	.section	.nv.constant0.triton_poi_fused_avg_pool2d_16,"a",@progbits
	.sectionflags	@""
	.align	4
.nv.constant0.triton_poi_fused_avg_pool2d_16:
	.zero		548
